//
// Generated by NVIDIA NVVM Compiler
//
// Compiler Build ID: CL-36424714
// Cuda compilation tools, release 13.0, V13.0.88
// Based on NVVM 20.0.0
//

.version 9.0
.target sm_100
.address_size 64

	// .globl	_Z14sum_matrix_gpuPfS_S_ii

.visible .entry _Z14sum_matrix_gpuPfS_S_ii(
	.param .u64 .ptr .align 1 _Z14sum_matrix_gpuPfS_S_ii_param_0,
	.param .u64 .ptr .align 1 _Z14sum_matrix_gpuPfS_S_ii_param_1,
	.param .u64 .ptr .align 1 _Z14sum_matrix_gpuPfS_S_ii_param_2,
	.param .u32 _Z14sum_matrix_gpuPfS_S_ii_param_3,
	.param .u32 _Z14sum_matrix_gpuPfS_S_ii_param_4
)
{
	.reg .pred 	%p<4>;
	.reg .b32 	%r<12>;
	.reg .b32 	%f<4>;
	.reg .b64 	%rd<16>;

	ld.param.u64 	%rd2, [_Z14sum_matrix_gpuPfS_S_ii_param_0];
	ld.param.u64 	%rd3, [_Z14sum_matrix_gpuPfS_S_ii_param_1];
	ld.param.u64 	%rd4, [_Z14sum_matrix_gpuPfS_S_ii_param_2];
	ld.param.s32 	%rd5, [_Z14sum_matrix_gpuPfS_S_ii_param_3];
	ld.param.u32 	%r3, [_Z14sum_matrix_gpuPfS_S_ii_param_4];
	mov.u32 	%r4, %ntid.x;
	mov.u32 	%r5, %ctaid.x;
	mov.u32 	%r6, %tid.x;
	mad.lo.s32 	%r7, %r4, %r5, %r6;
	cvt.u64.u32 	%rd1, %r7;
	mov.u32 	%r8, %ntid.y;
	mov.u32 	%r9, %ctaid.y;
	mov.u32 	%r10, %tid.y;
	mad.lo.s32 	%r11, %r8, %r9, %r10;
	setp.ge.u64 	%p1, %rd1, %rd5;
	setp.ge.u32 	%p2, %r11, %r3;
	or.pred  	%p3, %p1, %p2;
	@%p3 bra 	$L__BB0_2;
	cvta.to.global.u64 	%rd6, %rd2;
	cvta.to.global.u64 	%rd7, %rd3;
	cvta.to.global.u64 	%rd8, %rd4;
	cvt.u64.u32 	%rd9, %r11;
	cvt.s64.s32 	%rd10, %r3;
	mad.lo.s64 	%rd11, %rd10, %rd9, %rd1;
	shl.b64 	%rd12, %rd11, 2;
	add.s64 	%rd13, %rd6, %rd12;
	ld.global.f32 	%f1, [%rd13];
	add.s64 	%rd14, %rd7, %rd12;
	ld.global.f32 	%f2, [%rd14];
	add.f32 	%f3, %f1, %f2;
	add.s64 	%rd15, %rd8, %rd12;
	st.global.f32 	[%rd15], %f3;
$L__BB0_2:
	ret;

}


// ===== COMPILED SASS (sm_100) =====

	.target	sm_100

	.elftype	@"ET_EXEC"


//--------------------- .note.nv.tkinfo           --------------------------
	.section	.note.nv.tkinfo,"",@"SHT_NOTE"
	.sectionflags	@"SHF_NOTE_NV_TKINFO"
	.tkinfo
        /*0018*/ 	.word	0x00000002
        /*0030*/ 	.string	""
        /*0030*/ 	.string	"ptxas"
        /*0030*/ 	.string	"Cuda compilation tools, release 13.0, V13.0.88"
        /*0030*/ 	.string	"Build cuda_13.0.r13.0/compiler.36424714_0"
        /*0030*/ 	.string	"-arch sm_100 -m 64 "



//--------------------- .note.nv.cuinfo           --------------------------
	.section	.note.nv.cuinfo,"",@"SHT_NOTE"
	.sectionflags	@"SHF_NOTE_NV_CUINFO"
        /*0018*/ 	.short	0x0002
        /*001a*/ 	.short	0x0064
        /*001c*/ 	.short	0x0082
	.zero		2


//--------------------- .nv.info                  --------------------------
	.section	.nv.info,"",@"SHT_CUDA_INFO"
	.align	4


	//----- nvinfo : EIATTR_REGCOUNT
	.align		4
        /*0000*/ 	.byte	0x04, 0x2f
        /*0002*/ 	.short	(.L_1 - .L_0)
	.align		4
.L_0:
        /*0004*/ 	.word	index@(_Z14sum_matrix_gpuPfS_S_ii)
        /*0008*/ 	.word	0x0000000c


	//----- nvinfo : EIATTR_FRAME_SIZE
	.align		4
.L_1:
        /*000c*/ 	.byte	0x04, 0x11
        /*000e*/ 	.short	(.L_3 - .L_2)
	.align		4
.L_2:
        /*0010*/ 	.word	index@(_Z14sum_matrix_gpuPfS_S_ii)
        /*0014*/ 	.word	0x00000000


	//----- nvinfo : EIATTR_MIN_STACK_SIZE
	.align		4
.L_3:
        /*0018*/ 	.byte	0x04, 0x12
        /*001a*/ 	.short	(.L_5 - .L_4)
	.align		4
.L_4:
        /*001c*/ 	.word	index@(_Z14sum_matrix_gpuPfS_S_ii)
        /*0020*/ 	.word	0x00000000
.L_5:


//--------------------- .nv.compat                --------------------------
	.section	.nv.compat,"",@"SHT_CUDA_COMPAT_INFO"
	.align	4
        /*0000*/ 	.byte	0x02, 0x09, 0x00, 0x00, 0x02, 0x02, 0x01, 0x00, 0x02, 0x05, 0x05, 0x00, 0x03, 0x07, 0x01, 0x01
        /*0010*/ 	.byte	0x02, 0x03, 0x00, 0x00, 0x02, 0x06, 0x01, 0x00, 0x04, 0x0b, 0x08, 0x00, 0x09, 0x00, 0x00, 0x00
        /*0020*/ 	.byte	0x00, 0x00, 0x00, 0x00


//--------------------- .nv.info._Z14sum_matrix_gpuPfS_S_ii --------------------------
	.section	.nv.info._Z14sum_matrix_gpuPfS_S_ii,"",@"SHT_CUDA_INFO"
	.sectionflags	@""
	.align	4


	//----- nvinfo : EIATTR_CUDA_API_VERSION
	.align		4
        /*0000*/ 	.byte	0x04, 0x37
        /*0002*/ 	.short	(.L_7 - .L_6)
.L_6:
        /*0004*/ 	.word	0x00000082


	//----- nvinfo : EIATTR_KPARAM_INFO
	.align		4
.L_7:
        /*0008*/ 	.byte	0x04, 0x17
        /*000a*/ 	.short	(.L_9 - .L_8)
.L_8:
        /*000c*/ 	.word	0x00000000
        /*0010*/ 	.short	0x0004
        /*0012*/ 	.short	0x001c
        /*0014*/ 	.byte	0x00, 0xf0, 0x11, 0x00


	//----- nvinfo : EIATTR_KPARAM_INFO
	.align		4
.L_9:
        /*0018*/ 	.byte	0x04, 0x17
        /*001a*/ 	.short	(.L_11 - .L_10)
.L_10:
        /*001c*/ 	.word	0x00000000
        /*0020*/ 	.short	0x0003
        /*0022*/ 	.short	0x0018
        /*0024*/ 	.byte	0x00, 0xf0, 0x11, 0x00


	//----- nvinfo : EIATTR_KPARAM_INFO
	.align		4
.L_11:
        /*0028*/ 	.byte	0x04, 0x17
        /*002a*/ 	.short	(.L_13 - .L_12)
.L_12:
        /*002c*/ 	.word	0x00000000
        /*0030*/ 	.short	0x0002
        /*0032*/ 	.short	0x0010
        /*0034*/ 	.byte	0x00, 0xf5, 0x21, 0x00


	//----- nvinfo : EIATTR_KPARAM_INFO
	.align		4
.L_13:
        /*0038*/ 	.byte	0x04, 0x17
        /*003a*/ 	.short	(.L_15 - .L_14)
.L_14:
        /*003c*/ 	.word	0x00000000
        /*0040*/ 	.short	0x0001
        /*0042*/ 	.short	0x0008
        /*0044*/ 	.byte	0x00, 0xf5, 0x21, 0x00


	//----- nvinfo : EIATTR_KPARAM_INFO
	.align		4
.L_15:
        /*0048*/ 	.byte	0x04, 0x17
        /*004a*/ 	.short	(.L_17 - .L_16)
.L_16:
        /*004c*/ 	.word	0x00000000
        /*0050*/ 	.short	0x0000
        /*0052*/ 	.short	0x0000
        /*0054*/ 	.byte	0x00, 0xf5, 0x21, 0x00


	//----- nvinfo : EIATTR_SPARSE_MMA_MASK
	.align		4
.L_17:
        /*0058*/ 	.byte	0x03, 0x50
        /*005a*/ 	.short	0x0000


	//----- nvinfo : EIATTR_MAXREG_COUNT
	.align		4
        /*005c*/ 	.byte	0x03, 0x1b
        /*005e*/ 	.short	0x00ff


	//----- nvinfo : EIATTR_MERCURY_ISA_VERSION
	.align		4
        /*0060*/ 	.byte	0x03, 0x5f
        /*0062*/ 	.short	0x0101


	//----- nvinfo : EIATTR_VRC_CTA_INIT_COUNT
	.align		4
        /*0064*/ 	.byte	0x02, 0x4a
	.zero		1
	.zero		1


	//----- nvinfo : EIATTR_EXIT_INSTR_OFFSETS
	.align		4
        /*0068*/ 	.byte	0x04, 0x1c
        /*006a*/ 	.short	(.L_19 - .L_18)


	//   ....[0]....
.L_18:
        /*006c*/ 	.word	0x000000e0


	//   ....[1]....
        /*0070*/ 	.word	0x00000230


	//----- nvinfo : EIATTR_CBANK_PARAM_SIZE
	.align		4
.L_19:
        /*0074*/ 	.byte	0x03, 0x19
        /*0076*/ 	.short	0x0020


	//----- nvinfo : EIATTR_PARAM_CBANK
	.align		4
        /*0078*/ 	.byte	0x04, 0x0a
        /*007a*/ 	.short	(.L_21 - .L_20)
	.align		4
.L_20:
        /*007c*/ 	.word	index@(.nv.constant0._Z14sum_matrix_gpuPfS_S_ii)
        /*0080*/ 	.short	0x0380
        /*0082*/ 	.short	0x0020


	//----- nvinfo : EIATTR_SW_WAR
	.align		4
.L_21:
        /*0084*/ 	.byte	0x04, 0x36
        /*0086*/ 	.short	(.L_23 - .L_22)
.L_22:
        /*0088*/ 	.word	0x00000008
.L_23:


//--------------------- .nv.callgraph             --------------------------
	.section	.nv.callgraph,"",@"SHT_CUDA_CALLGRAPH"
	.align	4
	.sectionentsize	8
	.align		4
        /*0000*/ 	.word	0x00000000
	.align		4
        /*0004*/ 	.word	0xffffffff
	.align		4
        /*0008*/ 	.word	0x00000000
	.align		4
        /*000c*/ 	.word	0xfffffffe
	.align		4
        /*0010*/ 	.word	0x00000000
	.align		4
        /*0014*/ 	.word	0xfffffffd
	.align		4
        /*0018*/ 	.word	0x00000000
	.align		4
        /*001c*/ 	.word	0xfffffffc


//--------------------- .text._Z14sum_matrix_gpuPfS_S_ii --------------------------
	.section	.text._Z14sum_matrix_gpuPfS_S_ii,"ax",@progbits
	.align	128
        .global         _Z14sum_matrix_gpuPfS_S_ii
        .type           _Z14sum_matrix_gpuPfS_S_ii,@function
        .size           _Z14sum_matrix_gpuPfS_S_ii,(.L_x_1 - _Z14sum_matrix_gpuPfS_S_ii)
        .other          _Z14sum_matrix_gpuPfS_S_ii,@"STO_CUDA_ENTRY STV_DEFAULT"
_Z14sum_matrix_gpuPfS_S_ii:
.text._Z14sum_matrix_gpuPfS_S_ii:
[----:B------:R-:W-:Y:S01]  /*0000*/  LDC R1, c[0x0][0x37c] ;  /* 0x0000df00ff017b82 */ /* 0x000fe20000000800 */
[----:B------:R-:W0:Y:S01]  /*0010*/  S2R R2, SR_CTAID.X ;  /* 0x0000000000027919 */ /* 0x000e220000002500 */
[----:B------:R-:W0:Y:S01]  /*0020*/  LDCU UR4, c[0x0][0x360] ;  /* 0x00006c00ff0477ac */ /* 0x000e220008000800 */
[----:B------:R-:W0:Y:S01]  /*0030*/  S2R R3, SR_TID.X ;  /* 0x0000000000037919 */ /* 0x000e220000002100 */
[----:B------:R-:W1:Y:S01]  /*0040*/  LDCU UR5, c[0x0][0x364] ;  /* 0x00006c80ff0577ac */ /* 0x000e620008000800 */
[----:B------:R-:W1:Y:S01]  /*0050*/  S2R R5, SR_CTAID.Y ;  /* 0x0000000000057919 */ /* 0x000e620000002600 */
[----:B------:R-:W2:Y:S01]  /*0060*/  LDCU.64 UR6, c[0x0][0x398] ;  /* 0x00007300ff0677ac */ /* 0x000ea20008000a00 */
[----:B------:R-:W1:Y:S01]  /*0070*/  S2R R0, SR_TID.Y ;  /* 0x0000000000007919 */ /* 0x000e620000002200 */
[----:B0-----:R-:W-:Y:S01]  /*0080*/  IMAD R2, R2, UR4, R3 ;  /* 0x0000000402027c24 */ /* 0x001fe2000f8e0203 */
[----:B--2---:R-:W-:-:S04]  /*0090*/  USHF.R.S32.HI UR4, URZ, 0x1f, UR6 ;  /* 0x0000001fff047899 */ /* 0x004fc80008011406 */
[----:B------:R-:W-:Y:S01]  /*00a0*/  ISETP.GE.U32.AND P1, PT, R2, UR6, PT ;  /* 0x0000000602007c0c */ /* 0x000fe2000bf26070 */
[----:B-1----:R-:W-:-:S05]  /*00b0*/  IMAD R5, R5, UR5, R0 ;  /* 0x0000000505057c24 */ /* 0x002fca000f8e0200 */
[----:B------:R-:W-:-:S04]  /*00c0*/  ISETP.GE.U32.AND P0, PT, R5, UR7, PT ;  /* 0x0000000705007c0c */ /* 0x000fc8000bf06070 */
[----:B------:R-:W-:-:S13]  /*00d0*/  ISETP.GE.U32.OR.EX P0, PT, RZ, UR4, P0, P1 ;  /* 0x00000004ff007c0c */ /* 0x000fda0008706510 */
[----:B------:R-:W-:Y:S05]  /*00e0*/  @P0 EXIT ;  /* 0x000000000000094d */ /* 0x000fea0003800000 */
[----:B------:R-:W-:Y:S01]  /*00f0*/  USHF.R.S32.HI UR4, URZ, 0x1f, UR7 ;  /* 0x0000001fff047899 */ /* 0x000fe20008011407 */
[----:B------:R-:W-:Y:S01]  /*0100*/  IMAD.MOV.U32 R3, RZ, RZ, RZ ;  /* 0x000000ffff037224 */ /* 0x000fe200078e00ff */
[----:B------:R-:W0:Y:S01]  /*0110*/  LDCU.128 UR8, c[0x0][0x380] ;  /* 0x00007000ff0877ac */ /* 0x000e220008000c00 */
[----:B------:R-:W-:-:S04]  /*0120*/  IMAD.WIDE.U32 R2, R5, UR7, R2 ;  /* 0x0000000705027c25 */ /* 0x000fc8000f8e0002 */
[----:B------:R-:W-:-:S04]  /*0130*/  IMAD R5, R5, UR4, RZ ;  /* 0x0000000405057c24 */ /* 0x000fc8000f8e02ff */
[----:B------:R-:W1:Y:S01]  /*0140*/  LDCU.64 UR4, c[0x0][0x358] ;  /* 0x00006b00ff0477ac */ /* 0x000e620008000a00 */
[----:B------:R-:W-:Y:S02]  /*0150*/  IMAD.SHL.U32 R6, R2, 0x4, RZ ;  /* 0x0000000402067824 */ /* 0x000fe400078e00ff */
[----:B------:R-:W-:-:S05]  /*0160*/  IMAD.IADD R3, R3, 0x1, R5 ;  /* 0x0000000103037824 */ /* 0x000fca00078e0205 */
[----:B------:R-:W-:Y:S02]  /*0170*/  SHF.L.U64.HI R0, R2, 0x2, R3 ;  /* 0x0000000202007819 */ /* 0x000fe40000010203 */
[C---:B0-----:R-:W-:Y:S02]  /*0180*/  IADD3 R4, P1, PT, R6.reuse, UR10, RZ ;  /* 0x0000000a06047c10 */ /* 0x041fe4000ff3e0ff */
[----:B------:R-:W-:Y:S02]  /*0190*/  IADD3 R2, P0, PT, R6, UR8, RZ ;  /* 0x0000000806027c10 */ /* 0x000fe4000ff1e0ff */
[C---:B------:R-:W-:Y:S02]  /*01a0*/  IADD3.X R5, PT, PT, R0.reuse, UR11, RZ, P1, !PT ;  /* 0x0000000b00057c10 */ /* 0x040fe40008ffe4ff */
[----:B------:R-:W-:Y:S01]  /*01b0*/  IADD3.X R3, PT, PT, R0, UR9, RZ, P0, !PT ;  /* 0x0000000900037c10 */ /* 0x000fe200087fe4ff */
[----:B------:R-:W0:Y:S03]  /*01c0*/  LDCU.64 UR8, c[0x0][0x390] ;  /* 0x00007200ff0877ac */ /* 0x000e260008000a00 */
[----:B-1----:R-:W2:Y:S04]  /*01d0*/  LDG.E R5, desc[UR4][R4.64] ;  /* 0x0000000404057981 */ /* 0x002ea8000c1e1900 */
[----:B------:R-:W2:Y:S01]  /*01e0*/  LDG.E R2, desc[UR4][R2.64] ;  /* 0x0000000402027981 */ /* 0x000ea2000c1e1900 */
[----:B0-----:R-:W-:-:S04]  /*01f0*/  IADD3 R6, P0, PT, R6, UR8, RZ ;  /* 0x0000000806067c10 */ /* 0x001fc8000ff1e0ff */
[----:B------:R-:W-:Y:S01]  /*0200*/  IADD3.X R7, PT, PT, R0, UR9, RZ, P0, !PT ;  /* 0x0000000900077c10 */ /* 0x000fe200087fe4ff */
[----:B--2---:R-:W-:-:S05]  /*0210*/  FADD R9, R2, R5 ;  /* 0x0000000502097221 */ /* 0x004fca0000000000 */
[----:B------:R-:W-:Y:S01]  /*0220*/  STG.E desc[UR4][R6.64], R9 ;  /* 0x0000000906007986 */ /* 0x000fe2000c101904 */
[----:B------:R-:W-:Y:S05]  /*0230*/  EXIT ;  /* 0x000000000000794d */ /* 0x000fea0003800000 */
.L_x_0:
[----:B------:R-:W-:-:S00]  /*0240*/  BRA `(.L_x_0) ;  /* 0xfffffffc00fc7947 */ /* 0x000fc0000383ffff */
[----:B------:R-:W-:-:S00]  /*0250*/  NOP ;  /* 0x0000000000007918 */ /* 0x000fc00000000000 */
        /* <DEDUP_REMOVED lines=10> */
.L_x_1:


//--------------------- .nv.shared.reserved.0     --------------------------
	.section	.nv.shared.reserved.0,"aw",@nobits
	.weak		__nv_reservedSMEM_offset_0_alias
	.size		__nv_reservedSMEM_offset_0_alias, 0, 64
	.other		__nv_reservedSMEM_offset_0_alias,@"STO_CUDA_RESERVED_SHARED STV_DEFAULT"
__nv_reservedSMEM_offset_0_alias:
	.zero		0
	.zero		64


//--------------------- .nv.constant0._Z14sum_matrix_gpuPfS_S_ii --------------------------
	.section	.nv.constant0._Z14sum_matrix_gpuPfS_S_ii,"a",@progbits
	.sectionflags	@""
	.align	4
.nv.constant0._Z14sum_matrix_gpuPfS_S_ii:
	.zero		928


//--------------------- SYMBOLS --------------------------

	.type		.nv.reservedSmem.offset0,@object
	.size		.nv.reservedSmem.offset0,0x4
